//
// Generated by NVIDIA NVVM Compiler
//
// Compiler Build ID: CL-36424714
// Cuda compilation tools, release 13.0, V13.0.88
// Based on NVVM 20.0.0
//

.version 9.0
.target sm_100
.address_size 64

	// .globl	_Z12reduceKernelPfS_
// _ZZ12reduceKernelPfS_E4temp has been demoted
// _ZZ15summationKernelPfS_iE4temp has been demoted

.visible .entry _Z12reduceKernelPfS_(
	.param .u64 .ptr .align 1 _Z12reduceKernelPfS__param_0,
	.param .u64 .ptr .align 1 _Z12reduceKernelPfS__param_1
)
{
	.reg .pred 	%p<5>;
	.reg .b32 	%r<13>;
	.reg .b32 	%f<6>;
	.reg .b64 	%rd<9>;
	// demoted variable
	.shared .align 4 .b8 _ZZ12reduceKernelPfS_E4temp[2048];
	ld.param.u64 	%rd1, [_Z12reduceKernelPfS__param_0];
	ld.param.u64 	%rd2, [_Z12reduceKernelPfS__param_1];
	cvta.to.global.u64 	%rd3, %rd2;
	mov.u32 	%r1, %tid.x;
	mov.u32 	%r12, %ntid.x;
	mov.u32 	%r3, %ctaid.x;
	mad.lo.s32 	%r7, %r12, %r3, %r1;
	mul.wide.s32 	%rd4, %r7, 4;
	add.s64 	%rd5, %rd3, %rd4;
	ld.global.f32 	%f1, [%rd5];
	shl.b32 	%r8, %r1, 2;
	mov.u32 	%r9, _ZZ12reduceKernelPfS_E4temp;
	add.s32 	%r4, %r9, %r8;
	st.shared.f32 	[%r4], %f1;
	bar.sync 	0;
	setp.lt.u32 	%p1, %r12, 2;
	@%p1 bra 	$L__BB0_4;
$L__BB0_1:
	shr.u32 	%r6, %r12, 1;
	setp.ge.u32 	%p2, %r1, %r6;
	@%p2 bra 	$L__BB0_3;
	shl.b32 	%r10, %r6, 2;
	add.s32 	%r11, %r4, %r10;
	ld.shared.f32 	%f2, [%r11];
	ld.shared.f32 	%f3, [%r4];
	add.f32 	%f4, %f2, %f3;
	st.shared.f32 	[%r4], %f4;
$L__BB0_3:
	bar.sync 	0;
	setp.gt.u32 	%p3, %r12, 3;
	mov.u32 	%r12, %r6;
	@%p3 bra 	$L__BB0_1;
$L__BB0_4:
	setp.ne.s32 	%p4, %r1, 0;
	@%p4 bra 	$L__BB0_6;
	ld.shared.f32 	%f5, [_ZZ12reduceKernelPfS_E4temp];
	cvta.to.global.u64 	%rd6, %rd1;
	mul.wide.u32 	%rd7, %r3, 4;
	add.s64 	%rd8, %rd6, %rd7;
	st.global.f32 	[%rd8], %f5;
$L__BB0_6:
	ret;

}
	// .globl	_Z15summationKernelPfS_i
.visible .entry _Z15summationKernelPfS_i(
	.param .u64 .ptr .align 1 _Z15summationKernelPfS_i_param_0,
	.param .u64 .ptr .align 1 _Z15summationKernelPfS_i_param_1,
	.param .u32 _Z15summationKernelPfS_i_param_2
)
{
	.reg .pred 	%p<7>;
	.reg .b32 	%r<14>;
	.reg .b32 	%f<6>;
	.reg .b64 	%rd<9>;
	// demoted variable
	.shared .align 4 .b8 _ZZ15summationKernelPfS_iE4temp[2048];
	ld.param.u64 	%rd1, [_Z15summationKernelPfS_i_param_0];
	ld.param.u64 	%rd2, [_Z15summationKernelPfS_i_param_1];
	ld.param.u32 	%r8, [_Z15summationKernelPfS_i_param_2];
	cvta.to.global.u64 	%rd3, %rd2;
	mov.u32 	%r1, %tid.x;
	mov.u32 	%r13, %ntid.x;
	mov.u32 	%r3, %ctaid.x;
	mad.lo.s32 	%r4, %r13, %r3, %r1;
	mul.wide.s32 	%rd4, %r4, 4;
	add.s64 	%rd5, %rd3, %rd4;
	ld.global.f32 	%f1, [%rd5];
	shl.b32 	%r9, %r1, 2;
	mov.u32 	%r10, _ZZ15summationKernelPfS_iE4temp;
	add.s32 	%r5, %r10, %r9;
	st.shared.f32 	[%r5], %f1;
	bar.sync 	0;
	setp.lt.u32 	%p1, %r13, 2;
	@%p1 bra 	$L__BB1_4;
$L__BB1_1:
	setp.gt.s32 	%p2, %r4, %r8;
	shr.u32 	%r7, %r13, 1;
	setp.ge.u32 	%p3, %r1, %r7;
	or.pred  	%p4, %p2, %p3;
	@%p4 bra 	$L__BB1_3;
	shl.b32 	%r11, %r7, 2;
	add.s32 	%r12, %r5, %r11;
	ld.shared.f32 	%f2, [%r12];
	ld.shared.f32 	%f3, [%r5];
	add.f32 	%f4, %f2, %f3;
	st.shared.f32 	[%r5], %f4;
$L__BB1_3:
	bar.sync 	0;
	setp.gt.u32 	%p5, %r13, 3;
	mov.u32 	%r13, %r7;
	@%p5 bra 	$L__BB1_1;
$L__BB1_4:
	setp.ne.s32 	%p6, %r1, 0;
	@%p6 bra 	$L__BB1_6;
	ld.shared.f32 	%f5, [_ZZ15summationKernelPfS_iE4temp];
	cvta.to.global.u64 	%rd6, %rd1;
	mul.wide.u32 	%rd7, %r3, 4;
	add.s64 	%rd8, %rd6, %rd7;
	st.global.f32 	[%rd8], %f5;
$L__BB1_6:
	ret;

}


// ===== COMPILED SASS (sm_100) =====

	.target	sm_100

	.elftype	@"ET_EXEC"


//--------------------- .note.nv.tkinfo           --------------------------
	.section	.note.nv.tkinfo,"",@"SHT_NOTE"
	.sectionflags	@"SHF_NOTE_NV_TKINFO"
	.tkinfo
        /*0018*/ 	.word	0x00000002
        /*0030*/ 	.string	""
        /*0030*/ 	.string	"ptxas"
        /*0030*/ 	.string	"Cuda compilation tools, release 13.0, V13.0.88"
        /*0030*/ 	.string	"Build cuda_13.0.r13.0/compiler.36424714_0"
        /*0030*/ 	.string	"-arch sm_100 -m 64 "



//--------------------- .note.nv.cuinfo           --------------------------
	.section	.note.nv.cuinfo,"",@"SHT_NOTE"
	.sectionflags	@"SHF_NOTE_NV_CUINFO"
        /*0018*/ 	.short	0x0002
        /*001a*/ 	.short	0x0064
        /*001c*/ 	.short	0x0082
	.zero		2


//--------------------- .nv.info                  --------------------------
	.section	.nv.info,"",@"SHT_CUDA_INFO"
	.align	4


	//----- nvinfo : EIATTR_REGCOUNT
	.align		4
        /*0000*/ 	.byte	0x04, 0x2f
        /*0002*/ 	.short	(.L_1 - .L_0)
	.align		4
.L_0:
        /*0004*/ 	.word	index@(_Z12reduceKernelPfS_)
        /*0008*/ 	.word	0x0000000b


	//----- nvinfo : EIATTR_FRAME_SIZE
	.align		4
.L_1:
        /*000c*/ 	.byte	0x04, 0x11
        /*000e*/ 	.short	(.L_3 - .L_2)
	.align		4
.L_2:
        /*0010*/ 	.word	index@(_Z12reduceKernelPfS_)
        /*0014*/ 	.word	0x00000000


	//----- nvinfo : EIATTR_REGCOUNT
	.align		4
.L_3:
        /*0018*/ 	.byte	0x04, 0x2f
        /*001a*/ 	.short	(.L_5 - .L_4)
	.align		4
.L_4:
        /*001c*/ 	.word	index@(_Z15summationKernelPfS_i)
        /*0020*/ 	.word	0x0000000c


	//----- nvinfo : EIATTR_FRAME_SIZE
	.align		4
.L_5:
        /*0024*/ 	.byte	0x04, 0x11
        /*0026*/ 	.short	(.L_7 - .L_6)
	.align		4
.L_6:
        /*0028*/ 	.word	index@(_Z15summationKernelPfS_i)
        /*002c*/ 	.word	0x00000000


	//----- nvinfo : EIATTR_MIN_STACK_SIZE
	.align		4
.L_7:
        /*0030*/ 	.byte	0x04, 0x12
        /*0032*/ 	.short	(.L_9 - .L_8)
	.align		4
.L_8:
        /*0034*/ 	.word	index@(_Z15summationKernelPfS_i)
        /*0038*/ 	.word	0x00000000


	//----- nvinfo : EIATTR_MIN_STACK_SIZE
	.align		4
.L_9:
        /*003c*/ 	.byte	0x04, 0x12
        /*003e*/ 	.short	(.L_11 - .L_10)
	.align		4
.L_10:
        /*0040*/ 	.word	index@(_Z12reduceKernelPfS_)
        /*0044*/ 	.word	0x00000000
.L_11:


//--------------------- .nv.compat                --------------------------
	.section	.nv.compat,"",@"SHT_CUDA_COMPAT_INFO"
	.align	4
        /*0000*/ 	.byte	0x02, 0x09, 0x00, 0x00, 0x02, 0x02, 0x01, 0x00, 0x02, 0x05, 0x05, 0x00, 0x03, 0x07, 0x01, 0x01
        /*0010*/ 	.byte	0x02, 0x03, 0x00, 0x00, 0x02, 0x06, 0x01, 0x00, 0x04, 0x0b, 0x08, 0x00, 0x09, 0x00, 0x00, 0x00
        /*0020*/ 	.byte	0x00, 0x00, 0x00, 0x00


//--------------------- .nv.info._Z15summationKernelPfS_i --------------------------
	.section	.nv.info._Z15summationKernelPfS_i,"",@"SHT_CUDA_INFO"
	.sectionflags	@""
	.align	4


	//----- nvinfo : EIATTR_CUDA_API_VERSION
	.align		4
        /*0000*/ 	.byte	0x04, 0x37
        /*0002*/ 	.short	(.L_13 - .L_12)
.L_12:
        /*0004*/ 	.word	0x00000082


	//----- nvinfo : EIATTR_KPARAM_INFO
	.align		4
.L_13:
        /*0008*/ 	.byte	0x04, 0x17
        /*000a*/ 	.short	(.L_15 - .L_14)
.L_14:
        /*000c*/ 	.word	0x00000000
        /*0010*/ 	.short	0x0002
        /*0012*/ 	.short	0x0010
        /*0014*/ 	.byte	0x00, 0xf0, 0x11, 0x00


	//----- nvinfo : EIATTR_KPARAM_INFO
	.align		4
.L_15:
        /*0018*/ 	.byte	0x04, 0x17
        /*001a*/ 	.short	(.L_17 - .L_16)
.L_16:
        /*001c*/ 	.word	0x00000000
        /*0020*/ 	.short	0x0001
        /*0022*/ 	.short	0x0008
        /*0024*/ 	.byte	0x00, 0xf5, 0x21, 0x00


	//----- nvinfo : EIATTR_KPARAM_INFO
	.align		4
.L_17:
        /*0028*/ 	.byte	0x04, 0x17
        /*002a*/ 	.short	(.L_19 - .L_18)
.L_18:
        /*002c*/ 	.word	0x00000000
        /*0030*/ 	.short	0x0000
        /*0032*/ 	.short	0x0000
        /*0034*/ 	.byte	0x00, 0xf5, 0x21, 0x00


	//----- nvinfo : EIATTR_SPARSE_MMA_MASK
	.align		4
.L_19:
        /*0038*/ 	.byte	0x03, 0x50
        /*003a*/ 	.short	0x0000


	//----- nvinfo : EIATTR_MAXREG_COUNT
	.align		4
        /*003c*/ 	.byte	0x03, 0x1b
        /*003e*/ 	.short	0x00ff


	//----- nvinfo : EIATTR_NUM_BARRIERS
	.align		4
        /*0040*/ 	.byte	0x02, 0x4c
        /*0042*/ 	.byte	0x01
	.zero		1


	//----- nvinfo : EIATTR_MERCURY_ISA_VERSION
	.align		4
        /*0044*/ 	.byte	0x03, 0x5f
        /*0046*/ 	.short	0x0101


	//----- nvinfo : EIATTR_VRC_CTA_INIT_COUNT
	.align		4
        /*0048*/ 	.byte	0x02, 0x4a
	.zero		1
	.zero		1


	//----- nvinfo : EIATTR_EXIT_INSTR_OFFSETS
	.align		4
        /*004c*/ 	.byte	0x04, 0x1c
        /*004e*/ 	.short	(.L_21 - .L_20)


	//   ....[0]....
.L_20:
        /*0050*/ 	.word	0x00000210


	//   ....[1]....
        /*0054*/ 	.word	0x00000290


	//----- nvinfo : EIATTR_CBANK_PARAM_SIZE
	.align		4
.L_21:
        /*0058*/ 	.byte	0x03, 0x19
        /*005a*/ 	.short	0x0014


	//----- nvinfo : EIATTR_PARAM_CBANK
	.align		4
        /*005c*/ 	.byte	0x04, 0x0a
        /*005e*/ 	.short	(.L_23 - .L_22)
	.align		4
.L_22:
        /*0060*/ 	.word	index@(.nv.constant0._Z15summationKernelPfS_i)
        /*0064*/ 	.short	0x0380
        /*0066*/ 	.short	0x0014


	//----- nvinfo : EIATTR_SW_WAR
	.align		4
.L_23:
        /*0068*/ 	.byte	0x04, 0x36
        /*006a*/ 	.short	(.L_25 - .L_24)
.L_24:
        /*006c*/ 	.word	0x00000008
.L_25:


//--------------------- .nv.info._Z12reduceKernelPfS_ --------------------------
	.section	.nv.info._Z12reduceKernelPfS_,"",@"SHT_CUDA_INFO"
	.sectionflags	@""
	.align	4


	//----- nvinfo : EIATTR_CUDA_API_VERSION
	.align		4
        /*0000*/ 	.byte	0x04, 0x37
        /*0002*/ 	.short	(.L_27 - .L_26)
.L_26:
        /*0004*/ 	.word	0x00000082


	//----- nvinfo : EIATTR_KPARAM_INFO
	.align		4
.L_27:
        /*0008*/ 	.byte	0x04, 0x17
        /*000a*/ 	.short	(.L_29 - .L_28)
.L_28:
        /*000c*/ 	.word	0x00000000
        /*0010*/ 	.short	0x0001
        /*0012*/ 	.short	0x0008
        /*0014*/ 	.byte	0x00, 0xf5, 0x21, 0x00


	//----- nvinfo : EIATTR_KPARAM_INFO
	.align		4
.L_29:
        /*0018*/ 	.byte	0x04, 0x17
        /*001a*/ 	.short	(.L_31 - .L_30)
.L_30:
        /*001c*/ 	.word	0x00000000
        /*0020*/ 	.short	0x0000
        /*0022*/ 	.short	0x0000
        /*0024*/ 	.byte	0x00, 0xf5, 0x21, 0x00


	//----- nvinfo : EIATTR_SPARSE_MMA_MASK
	.align		4
.L_31:
        /*0028*/ 	.byte	0x03, 0x50
        /*002a*/ 	.short	0x0000


	//----- nvinfo : EIATTR_MAXREG_COUNT
	.align		4
        /*002c*/ 	.byte	0x03, 0x1b
        /*002e*/ 	.short	0x00ff


	//----- nvinfo : EIATTR_NUM_BARRIERS
	.align		4
        /*0030*/ 	.byte	0x02, 0x4c
        /*0032*/ 	.byte	0x01
	.zero		1


	//----- nvinfo : EIATTR_MERCURY_ISA_VERSION
	.align		4
        /*0034*/ 	.byte	0x03, 0x5f
        /*0036*/ 	.short	0x0101


	//----- nvinfo : EIATTR_VRC_CTA_INIT_COUNT
	.align		4
        /*0038*/ 	.byte	0x02, 0x4a
	.zero		1
	.zero		1


	//----- nvinfo : EIATTR_EXIT_INSTR_OFFSETS
	.align		4
        /*003c*/ 	.byte	0x04, 0x1c
        /*003e*/ 	.short	(.L_33 - .L_32)


	//   ....[0]....
.L_32:
        /*0040*/ 	.word	0x000001e0


	//   ....[1]....
        /*0044*/ 	.word	0x00000260


	//----- nvinfo : EIATTR_CBANK_PARAM_SIZE
	.align		4
.L_33:
        /*0048*/ 	.byte	0x03, 0x19
        /*004a*/ 	.short	0x0010


	//----- nvinfo : EIATTR_PARAM_CBANK
	.align		4
        /*004c*/ 	.byte	0x04, 0x0a
        /*004e*/ 	.short	(.L_35 - .L_34)
	.align		4
.L_34:
        /*0050*/ 	.word	index@(.nv.constant0._Z12reduceKernelPfS_)
        /*0054*/ 	.short	0x0380
        /*0056*/ 	.short	0x0010


	//----- nvinfo : EIATTR_SW_WAR
	.align		4
.L_35:
        /*0058*/ 	.byte	0x04, 0x36
        /*005a*/ 	.short	(.L_37 - .L_36)
.L_36:
        /*005c*/ 	.word	0x00000008
.L_37:


//--------------------- .nv.callgraph             --------------------------
	.section	.nv.callgraph,"",@"SHT_CUDA_CALLGRAPH"
	.align	4
	.sectionentsize	8
	.align		4
        /*0000*/ 	.word	0x00000000
	.align		4
        /*0004*/ 	.word	0xffffffff
	.align		4
        /*0008*/ 	.word	0x00000000
	.align		4
        /*000c*/ 	.word	0xfffffffe
	.align		4
        /*0010*/ 	.word	0x00000000
	.align		4
        /*0014*/ 	.word	0xfffffffd
	.align		4
        /*0018*/ 	.word	0x00000000
	.align		4
        /*001c*/ 	.word	0xfffffffc


//--------------------- .text._Z15summationKernelPfS_i --------------------------
	.section	.text._Z15summationKernelPfS_i,"ax",@progbits
	.align	128
        .global         _Z15summationKernelPfS_i
        .type           _Z15summationKernelPfS_i,@function
        .size           _Z15summationKernelPfS_i,(.L_x_6 - _Z15summationKernelPfS_i)
        .other          _Z15summationKernelPfS_i,@"STO_CUDA_ENTRY STV_DEFAULT"
_Z15summationKernelPfS_i:
.text._Z15summationKernelPfS_i:
[----:B------:R-:W-:Y:S01]  /*0000*/  LDC R1, c[0x0][0x37c] ;  /* 0x0000df00ff017b82 */ /* 0x000fe20000000800 */
[----:B------:R-:W0:Y:S07]  /*0010*/  S2R R6, SR_TID.X ;  /* 0x0000000000067919 */ /* 0x000e2e0000002100 */
[----:B------:R-:W1:Y:S01]  /*0020*/  LDC.64 R2, c[0x0][0x388] ;  /* 0x0000e200ff027b82 */ /* 0x000e620000000a00 */
[----:B------:R-:W0:Y:S01]  /*0030*/  LDCU UR8, c[0x0][0x360] ;  /* 0x00006c00ff0877ac */ /* 0x000e220008000800 */
[----:B------:R-:W0:Y:S01]  /*0040*/  S2R R9, SR_CTAID.X ;  /* 0x0000000000097919 */ /* 0x000e220000002500 */
[----:B------:R-:W2:Y:S01]  /*0050*/  LDCU.64 UR6, c[0x0][0x358] ;  /* 0x00006b00ff0677ac */ /* 0x000ea20008000a00 */
[----:B0-----:R-:W-:-:S04]  /*0060*/  IMAD R5, R9, UR8, R6 ;  /* 0x0000000809057c24 */ /* 0x001fc8000f8e0206 */
[----:B-1----:R-:W-:-:S06]  /*0070*/  IMAD.WIDE R2, R5, 0x4, R2 ;  /* 0x0000000405027825 */ /* 0x002fcc00078e0202 */
[----:B--2---:R-:W2:Y:S01]  /*0080*/  LDG.E R2, desc[UR6][R2.64] ;  /* 0x0000000602027981 */ /* 0x004ea2000c1e1900 */
[----:B------:R-:W0:Y:S01]  /*0090*/  S2UR UR5, SR_CgaCtaId ;  /* 0x00000000000579c3 */ /* 0x000e220000008800 */
[----:B------:R-:W-:Y:S01]  /*00a0*/  UMOV UR4, 0x400 ;  /* 0x0000040000047882 */ /* 0x000fe20000000000 */
[----:B------:R-:W-:Y:S01]  /*00b0*/  UISETP.GE.U32.AND UP0, UPT, UR8, 0x2, UPT ;  /* 0x000000020800788c */ /* 0x000fe2000bf06070 */
[----:B------:R-:W-:Y:S01]  /*00c0*/  ISETP.NE.AND P1, PT, R6, RZ, PT ;  /* 0x000000ff0600720c */ /* 0x000fe20003f25270 */
[----:B0-----:R-:W-:-:S06]  /*00d0*/  ULEA UR4, UR5, UR4, 0x18 ;  /* 0x0000000405047291 */ /* 0x001fcc000f8ec0ff */
[----:B------:R-:W-:-:S05]  /*00e0*/  LEA R7, R6, UR4, 0x2 ;  /* 0x0000000406077c11 */ /* 0x000fca000f8e10ff */
[----:B--2---:R0:W-:Y:S01]  /*00f0*/  STS [R7], R2 ;  /* 0x0000000207007388 */ /* 0x0041e20000000800 */
[----:B------:R-:W-:Y:S06]  /*0100*/  BAR.SYNC.DEFER_BLOCKING 0x0 ;  /* 0x0000000000007b1d */ /* 0x000fec0000010000 */
[----:B------:R-:W-:Y:S05]  /*0110*/  BRA.U !UP0, `(.L_x_0) ;  /* 0x00000001083c7547 */ /* 0x000fea000b800000 */
[----:B------:R-:W-:Y:S01]  /*0120*/  IMAD.U32 R0, RZ, RZ, UR8 ;  /* 0x00000008ff007e24 */ /* 0x000fe2000f8e00ff */
[----:B------:R-:W1:Y:S01]  /*0130*/  LDCU UR4, c[0x0][0x390] ;  /* 0x00007200ff0477ac */ /* 0x000e620008000800 */
[----:B------:R-:W-:-:S05]  /*0140*/  NOP ;  /* 0x0000000000007918 */ /* 0x000fca0000000000 */
.L_x_1:
[----:B------:R-:W-:-:S04]  /*0150*/  SHF.R.U32.HI R8, RZ, 0x1, R0 ;  /* 0x00000001ff087819 */ /* 0x000fc80000011600 */
[----:B------:R-:W-:-:S04]  /*0160*/  ISETP.GE.U32.AND P0, PT, R6, R8, PT ;  /* 0x000000080600720c */ /* 0x000fc80003f06070 */
[----:B-1----:R-:W-:-:S13]  /*0170*/  ISETP.GT.OR P0, PT, R5, UR4, P0 ;  /* 0x0000000405007c0c */ /* 0x002fda0008704670 */
[----:B0-----:R-:W-:Y:S01]  /*0180*/  @!P0 LEA R2, R8, R7, 0x2 ;  /* 0x0000000708028211 */ /* 0x001fe200078e10ff */
[----:B------:R-:W-:Y:S05]  /*0190*/  @!P0 LDS R3, [R7] ;  /* 0x0000000007038984 */ /* 0x000fea0000000800 */
[----:B------:R-:W0:Y:S02]  /*01a0*/  @!P0 LDS R2, [R2] ;  /* 0x0000000002028984 */ /* 0x000e240000000800 */
[----:B0-----:R-:W-:-:S05]  /*01b0*/  @!P0 FADD R4, R2, R3 ;  /* 0x0000000302048221 */ /* 0x001fca0000000000 */
[----:B------:R2:W-:Y:S01]  /*01c0*/  @!P0 STS [R7], R4 ;  /* 0x0000000407008388 */ /* 0x0005e20000000800 */
[----:B------:R-:W-:Y:S01]  /*01d0*/  BAR.SYNC.DEFER_BLOCKING 0x0 ;  /* 0x0000000000007b1d */ /* 0x000fe20000010000 */
[----:B------:R-:W-:Y:S01]  /*01e0*/  ISETP.GT.U32.AND P0, PT, R0, 0x3, PT ;  /* 0x000000030000780c */ /* 0x000fe20003f04070 */
[----:B------:R-:W-:-:S12]  /*01f0*/  IMAD.MOV.U32 R0, RZ, RZ, R8 ;  /* 0x000000ffff007224 */ /* 0x000fd800078e0008 */
[----:B--2---:R-:W-:Y:S05]  /*0200*/  @P0 BRA `(.L_x_1) ;  /* 0xfffffffc00d00947 */ /* 0x004fea000383ffff */
.L_x_0:
[----:B------:R-:W-:Y:S05]  /*0210*/  @P1 EXIT ;  /* 0x000000000000194d */ /* 0x000fea0003800000 */
[----:B------:R-:W1:Y:S01]  /*0220*/  S2UR UR5, SR_CgaCtaId ;  /* 0x00000000000579c3 */ /* 0x000e620000008800 */
[----:B------:R-:W-:-:S07]  /*0230*/  UMOV UR4, 0x400 ;  /* 0x0000040000047882 */ /* 0x000fce0000000000 */
[----:B0-----:R-:W0:Y:S01]  /*0240*/  LDC.64 R2, c[0x0][0x380] ;  /* 0x0000e000ff027b82 */ /* 0x001e220000000a00 */
[----:B-1----:R-:W-:Y:S01]  /*0250*/  ULEA UR4, UR5, UR4, 0x18 ;  /* 0x0000000405047291 */ /* 0x002fe2000f8ec0ff */
[----:B0-----:R-:W-:-:S08]  /*0260*/  IMAD.WIDE.U32 R2, R9, 0x4, R2 ;  /* 0x0000000409027825 */ /* 0x001fd000078e0002 */
[----:B------:R-:W0:Y:S04]  /*0270*/  LDS R5, [UR4] ;  /* 0x00000004ff057984 */ /* 0x000e280008000800 */
[----:B0-----:R-:W-:Y:S01]  /*0280*/  STG.E desc[UR6][R2.64], R5 ;  /* 0x0000000502007986 */ /* 0x001fe2000c101906 */
[----:B------:R-:W-:Y:S05]  /*0290*/  EXIT ;  /* 0x000000000000794d */ /* 0x000fea0003800000 */
.L_x_2:
[----:B------:R-:W-:-:S00]  /*02a0*/  BRA `(.L_x_2) ;  /* 0xfffffffc00fc7947 */ /* 0x000fc0000383ffff */
[----:B------:R-:W-:-:S00]  /*02b0*/  NOP ;  /* 0x0000000000007918 */ /* 0x000fc00000000000 */
        /* <DEDUP_REMOVED lines=12> */
.L_x_6:


//--------------------- .text._Z12reduceKernelPfS_ --------------------------
	.section	.text._Z12reduceKernelPfS_,"ax",@progbits
	.align	128
        .global         _Z12reduceKernelPfS_
        .type           _Z12reduceKernelPfS_,@function
        .size           _Z12reduceKernelPfS_,(.L_x_7 - _Z12reduceKernelPfS_)
        .other          _Z12reduceKernelPfS_,@"STO_CUDA_ENTRY STV_DEFAULT"
_Z12reduceKernelPfS_:
.text._Z12reduceKernelPfS_:
        /* <DEDUP_REMOVED lines=18> */
[----:B------:R-:W-:-:S07]  /*0120*/  IMAD.U32 R0, RZ, RZ, UR8 ;  /* 0x00000008ff007e24 */ /* 0x000fce000f8e00ff */
.L_x_4:
[----:B------:R-:W-:-:S04]  /*0130*/  SHF.R.U32.HI R8, RZ, 0x1, R0 ;  /* 0x00000001ff087819 */ /* 0x000fc80000011600 */
[----:B------:R-:W-:-:S13]  /*0140*/  ISETP.GE.U32.AND P1, PT, R6, R8, PT ;  /* 0x000000080600720c */ /* 0x000fda0003f26070 */
        /* <DEDUP_REMOVED lines=8> */
[----:B-1----:R-:W-:Y:S05]  /*01d0*/  @P1 BRA `(.L_x_4) ;  /* 0xfffffffc00d41947 */ /* 0x002fea000383ffff */
.L_x_3:
        /* <DEDUP_REMOVED lines=9> */
.L_x_5:
        /* <DEDUP_REMOVED lines=9> */
.L_x_7:


//--------------------- .nv.shared._Z15summationKernelPfS_i --------------------------
	.section	.nv.shared._Z15summationKernelPfS_i,"aw",@nobits
	.sectionflags	@""
	.align	4
.nv.shared._Z15summationKernelPfS_i:
	.zero		3072


//--------------------- .nv.shared.reserved.0     --------------------------
	.section	.nv.shared.reserved.0,"aw",@nobits
	.weak		__nv_reservedSMEM_offset_0_alias
	.size		__nv_reservedSMEM_offset_0_alias, 0, 64
	.other		__nv_reservedSMEM_offset_0_alias,@"STO_CUDA_RESERVED_SHARED STV_DEFAULT"
__nv_reservedSMEM_offset_0_alias:
	.zero		0
	.zero		64


//--------------------- .nv.shared._Z12reduceKernelPfS_ --------------------------
	.section	.nv.shared._Z12reduceKernelPfS_,"aw",@nobits
	.sectionflags	@""
	.align	4
.nv.shared._Z12reduceKernelPfS_:
	.zero		3072


//--------------------- .nv.constant0._Z15summationKernelPfS_i --------------------------
	.section	.nv.constant0._Z15summationKernelPfS_i,"a",@progbits
	.sectionflags	@""
	.align	4
.nv.constant0._Z15summationKernelPfS_i:
	.zero		916


//--------------------- .nv.constant0._Z12reduceKernelPfS_ --------------------------
	.section	.nv.constant0._Z12reduceKernelPfS_,"a",@progbits
	.sectionflags	@""
	.align	4
.nv.constant0._Z12reduceKernelPfS_:
	.zero		912


//--------------------- SYMBOLS --------------------------

	.type		.nv.reservedSmem.offset0,@object
	.size		.nv.reservedSmem.offset0,0x4
	.type		.nv.reservedSmem.cap,@object
	.size		.nv.reservedSmem.cap,0x4
